//
// Generated by NVIDIA NVVM Compiler
//
// Compiler Build ID: CL-36424714
// Cuda compilation tools, release 13.0, V13.0.88
// Based on NVVM 20.0.0
//

.version 9.0
.target sm_100
.address_size 64

	// .globl	default_function_kernel

.visible .entry default_function_kernel(
	.param .u64 .ptr .align 1 default_function_kernel_param_0,
	.param .u64 .ptr .align 1 default_function_kernel_param_1
)
.maxntid 2
{
	.reg .pred 	%p<5>;
	.reg .b32 	%r<15>;
	.reg .b32 	%f<7>;
	.reg .b64 	%rd<9>;

	ld.param.u64 	%rd1, [default_function_kernel_param_0];
	ld.param.u64 	%rd2, [default_function_kernel_param_1];
	mov.u32 	%r3, %ctaid.x;
	shl.b32 	%r5, %r3, 1;
	mov.u32 	%r6, %tid.x;
	or.b32  	%r1, %r5, %r6;
	setp.lt.u32 	%p1, %r1, 13;
	setp.gt.u32 	%p2, %r3, 25;
	or.pred  	%p3, %p1, %p2;
	mov.f32 	%f6, 0f00000000;
	@%p3 bra 	$L__BB0_3;
	mul.hi.u32 	%r7, %r1, 1321528399;
	shr.u32 	%r8, %r7, 2;
	mul.lo.s32 	%r9, %r8, 13;
	sub.s32 	%r2, %r1, %r9;
	add.s32 	%r10, %r2, -2;
	setp.gt.u32 	%p4, %r10, 9;
	@%p4 bra 	$L__BB0_3;
	mad.lo.s32 	%r13, %r8, 10, %r2;
	add.s32 	%r14, %r13, -12;
	cvta.to.global.u64 	%rd3, %rd2;
	mul.wide.u32 	%rd4, %r14, 4;
	add.s64 	%rd5, %rd3, %rd4;
	ld.global.nc.f32 	%f6, [%rd5];
$L__BB0_3:
	cvta.to.global.u64 	%rd6, %rd1;
	mul.wide.u32 	%rd7, %r1, 4;
	add.s64 	%rd8, %rd6, %rd7;
	st.global.f32 	[%rd8], %f6;
	ret;

}


// ===== COMPILED SASS (sm_100) =====

	.target	sm_100

	.elftype	@"ET_EXEC"


//--------------------- .note.nv.tkinfo           --------------------------
	.section	.note.nv.tkinfo,"",@"SHT_NOTE"
	.sectionflags	@"SHF_NOTE_NV_TKINFO"
	.tkinfo
        /*0018*/ 	.word	0x00000002
        /*0030*/ 	.string	""
        /*0030*/ 	.string	"ptxas"
        /*0030*/ 	.string	"Cuda compilation tools, release 13.0, V13.0.88"
        /*0030*/ 	.string	"Build cuda_13.0.r13.0/compiler.36424714_0"
        /*0030*/ 	.string	"-arch sm_100 -m 64 "



//--------------------- .note.nv.cuinfo           --------------------------
	.section	.note.nv.cuinfo,"",@"SHT_NOTE"
	.sectionflags	@"SHF_NOTE_NV_CUINFO"
        /*0018*/ 	.short	0x0002
        /*001a*/ 	.short	0x0064
        /*001c*/ 	.short	0x0082
	.zero		2


//--------------------- .nv.info                  --------------------------
	.section	.nv.info,"",@"SHT_CUDA_INFO"
	.align	4


	//----- nvinfo : EIATTR_REGCOUNT
	.align		4
        /*0000*/ 	.byte	0x04, 0x2f
        /*0002*/ 	.short	(.L_1 - .L_0)
	.align		4
.L_0:
        /*0004*/ 	.word	index@(default_function_kernel)
        /*0008*/ 	.word	0x0000000c


	//----- nvinfo : EIATTR_FRAME_SIZE
	.align		4
.L_1:
        /*000c*/ 	.byte	0x04, 0x11
        /*000e*/ 	.short	(.L_3 - .L_2)
	.align		4
.L_2:
        /*0010*/ 	.word	index@(default_function_kernel)
        /*0014*/ 	.word	0x00000000


	//----- nvinfo : EIATTR_MIN_STACK_SIZE
	.align		4
.L_3:
        /*0018*/ 	.byte	0x04, 0x12
        /*001a*/ 	.short	(.L_5 - .L_4)
	.align		4
.L_4:
        /*001c*/ 	.word	index@(default_function_kernel)
        /*0020*/ 	.word	0x00000000
.L_5:


//--------------------- .nv.compat                --------------------------
	.section	.nv.compat,"",@"SHT_CUDA_COMPAT_INFO"
	.align	4
        /*0000*/ 	.byte	0x02, 0x09, 0x00, 0x00, 0x02, 0x02, 0x01, 0x00, 0x02, 0x05, 0x05, 0x00, 0x03, 0x07, 0x01, 0x01
        /*0010*/ 	.byte	0x02, 0x03, 0x00, 0x00, 0x02, 0x06, 0x01, 0x00, 0x04, 0x0b, 0x08, 0x00, 0x09, 0x00, 0x00, 0x00
        /*0020*/ 	.byte	0x00, 0x00, 0x00, 0x00


//--------------------- .nv.info.default_function_kernel --------------------------
	.section	.nv.info.default_function_kernel,"",@"SHT_CUDA_INFO"
	.sectionflags	@""
	.align	4


	//----- nvinfo : EIATTR_CUDA_API_VERSION
	.align		4
        /*0000*/ 	.byte	0x04, 0x37
        /*0002*/ 	.short	(.L_7 - .L_6)
.L_6:
        /*0004*/ 	.word	0x00000082


	//----- nvinfo : EIATTR_KPARAM_INFO
	.align		4
.L_7:
        /*0008*/ 	.byte	0x04, 0x17
        /*000a*/ 	.short	(.L_9 - .L_8)
.L_8:
        /*000c*/ 	.word	0x00000000
        /*0010*/ 	.short	0x0001
        /*0012*/ 	.short	0x0008
        /*0014*/ 	.byte	0x00, 0xf5, 0x21, 0x00


	//----- nvinfo : EIATTR_KPARAM_INFO
	.align		4
.L_9:
        /*0018*/ 	.byte	0x04, 0x17
        /*001a*/ 	.short	(.L_11 - .L_10)
.L_10:
        /*001c*/ 	.word	0x00000000
        /*0020*/ 	.short	0x0000
        /*0022*/ 	.short	0x0000
        /*0024*/ 	.byte	0x00, 0xf5, 0x21, 0x00


	//----- nvinfo : EIATTR_SPARSE_MMA_MASK
	.align		4
.L_11:
        /*0028*/ 	.byte	0x03, 0x50
        /*002a*/ 	.short	0x0000


	//----- nvinfo : EIATTR_MAXREG_COUNT
	.align		4
        /*002c*/ 	.byte	0x03, 0x1b
        /*002e*/ 	.short	0x00ff


	//----- nvinfo : EIATTR_MERCURY_ISA_VERSION
	.align		4
        /*0030*/ 	.byte	0x03, 0x5f
        /*0032*/ 	.short	0x0101


	//----- nvinfo : EIATTR_VRC_CTA_INIT_COUNT
	.align		4
        /*0034*/ 	.byte	0x02, 0x4a
	.zero		1
	.zero		1


	//----- nvinfo : EIATTR_EXIT_INSTR_OFFSETS
	.align		4
        /*0038*/ 	.byte	0x04, 0x1c
        /*003a*/ 	.short	(.L_13 - .L_12)


	//   ....[0]....
.L_12:
        /*003c*/ 	.word	0x000001a0


	//----- nvinfo : EIATTR_MAX_THREADS
	.align		4
.L_13:
        /*0040*/ 	.byte	0x04, 0x05
        /*0042*/ 	.short	(.L_15 - .L_14)
.L_14:
        /*0044*/ 	.word	0x00000002
        /*0048*/ 	.word	0x00000001
        /*004c*/ 	.word	0x00000001


	//----- nvinfo : EIATTR_CRS_STACK_SIZE
	.align		4
.L_15:
        /*0050*/ 	.byte	0x04, 0x1e
        /*0052*/ 	.short	(.L_17 - .L_16)
.L_16:
        /*0054*/ 	.word	0x00000000


	//----- nvinfo : EIATTR_CBANK_PARAM_SIZE
	.align		4
.L_17:
        /*0058*/ 	.byte	0x03, 0x19
        /*005a*/ 	.short	0x0010


	//----- nvinfo : EIATTR_PARAM_CBANK
	.align		4
        /*005c*/ 	.byte	0x04, 0x0a
        /*005e*/ 	.short	(.L_19 - .L_18)
	.align		4
.L_18:
        /*0060*/ 	.word	index@(.nv.constant0.default_function_kernel)
        /*0064*/ 	.short	0x0380
        /*0066*/ 	.short	0x0010


	//----- nvinfo : EIATTR_SW_WAR
	.align		4
.L_19:
        /*0068*/ 	.byte	0x04, 0x36
        /*006a*/ 	.short	(.L_21 - .L_20)
.L_20:
        /*006c*/ 	.word	0x00000008
.L_21:


//--------------------- .nv.callgraph             --------------------------
	.section	.nv.callgraph,"",@"SHT_CUDA_CALLGRAPH"
	.align	4
	.sectionentsize	8
	.align		4
        /*0000*/ 	.word	0x00000000
	.align		4
        /*0004*/ 	.word	0xffffffff
	.align		4
        /*0008*/ 	.word	0x00000000
	.align		4
        /*000c*/ 	.word	0xfffffffe
	.align		4
        /*0010*/ 	.word	0x00000000
	.align		4
        /*0014*/ 	.word	0xfffffffd
	.align		4
        /*0018*/ 	.word	0x00000000
	.align		4
        /*001c*/ 	.word	0xfffffffc


//--------------------- .text.default_function_kernel --------------------------
	.section	.text.default_function_kernel,"ax",@progbits
	.align	128
        .global         default_function_kernel
        .type           default_function_kernel,@function
        .size           default_function_kernel,(.L_x_3 - default_function_kernel)
        .other          default_function_kernel,@"STO_CUDA_ENTRY STV_DEFAULT"
default_function_kernel:
.text.default_function_kernel:
[----:B------:R-:W-:Y:S01]  /*0000*/  LDC R1, c[0x0][0x37c] ;  /* 0x0000df00ff017b82 */ /* 0x000fe20000000800 */
[----:B------:R-:W0:Y:S07]  /*0010*/  S2R R2, SR_CTAID.X ;  /* 0x0000000000027919 */ /* 0x000e2e0000002500 */
[----:B------:R-:W1:Y:S01]  /*0020*/  LDC.64 R4, c[0x0][0x380] ;  /* 0x0000e000ff047b82 */ /* 0x000e620000000a00 */
[----:B------:R-:W2:Y:S01]  /*0030*/  LDCU.64 UR4, c[0x0][0x358] ;  /* 0x00006b00ff0477ac */ /* 0x000ea20008000a00 */
[----:B------:R-:W-:Y:S01]  /*0040*/  BSSY.RECONVERGENT B0, `(.L_x_0) ;  /* 0x0000014000007945 */ /* 0x000fe20003800200 */
[----:B------:R-:W3:Y:S01]  /*0050*/  S2R R3, SR_TID.X ;  /* 0x0000000000037919 */ /* 0x000ee20000002100 */
[----:B------:R-:W-:-:S02]  /*0060*/  IMAD.MOV.U32 R7, RZ, RZ, RZ ;  /* 0x000000ffff077224 */ /* 0x000fc400078e00ff */
[C---:B0-----:R-:W-:Y:S01]  /*0070*/  IMAD.SHL.U32 R0, R2.reuse, 0x2, RZ ;  /* 0x0000000202007824 */ /* 0x041fe200078e00ff */
[----:B------:R-:W-:-:S04]  /*0080*/  ISETP.GT.U32.AND P0, PT, R2, 0x19, PT ;  /* 0x000000190200780c */ /* 0x000fc80003f04070 */
[----:B---3--:R-:W-:-:S04]  /*0090*/  LOP3.LUT R3, R0, R3, RZ, 0xfc, !PT ;  /* 0x0000000300037212 */ /* 0x008fc800078efcff */
[C---:B------:R-:W-:Y:S01]  /*00a0*/  ISETP.LT.U32.OR P0, PT, R3.reuse, 0xd, P0 ;  /* 0x0000000d0300780c */ /* 0x040fe20000701470 */
[----:B-1----:R-:W-:-:S12]  /*00b0*/  IMAD.WIDE.U32 R4, R3, 0x4, R4 ;  /* 0x0000000403047825 */ /* 0x002fd800078e0004 */
[----:B--2---:R-:W-:Y:S05]  /*00c0*/  @P0 BRA `(.L_x_1) ;  /* 0x00000000002c0947 */ /* 0x004fea0003800000 */
[----:B------:R-:W-:-:S05]  /*00d0*/  IMAD.HI.U32 R0, R3, 0x4ec4ec4f, RZ ;  /* 0x4ec4ec4f03007827 */ /* 0x000fca00078e00ff */
[----:B------:R-:W-:-:S05]  /*00e0*/  SHF.R.U32.HI R0, RZ, 0x2, R0 ;  /* 0x00000002ff007819 */ /* 0x000fca0000011600 */
[----:B------:R-:W-:-:S05]  /*00f0*/  IMAD R9, R0, -0xd, R3 ;  /* 0xfffffff300097824 */ /* 0x000fca00078e0203 */
[----:B------:R-:W-:-:S04]  /*0100*/  IADD3 R2, PT, PT, R9, -0x2, RZ ;  /* 0xfffffffe09027810 */ /* 0x000fc80007ffe0ff */
[----:B------:R-:W-:-:S13]  /*0110*/  ISETP.GT.U32.AND P0, PT, R2, 0x9, PT ;  /* 0x000000090200780c */ /* 0x000fda0003f04070 */
[----:B------:R-:W-:Y:S05]  /*0120*/  @P0 BRA `(.L_x_1) ;  /* 0x0000000000140947 */ /* 0x000fea0003800000 */
[----:B------:R-:W0:Y:S01]  /*0130*/  LDC.64 R2, c[0x0][0x388] ;  /* 0x0000e200ff027b82 */ /* 0x000e220000000a00 */
[----:B------:R-:W-:-:S05]  /*0140*/  IMAD R0, R0, 0xa, R9 ;  /* 0x0000000a00007824 */ /* 0x000fca00078e0209 */
[----:B------:R-:W-:-:S05]  /*0150*/  IADD3 R7, PT, PT, R0, -0xc, RZ ;  /* 0xfffffff400077810 */ /* 0x000fca0007ffe0ff */
[----:B0-----:R-:W-:-:S05]  /*0160*/  IMAD.WIDE.U32 R2, R7, 0x4, R2 ;  /* 0x0000000407027825 */ /* 0x001fca00078e0002 */
[----:B------:R0:W5:Y:S02]  /*0170*/  LDG.E.CONSTANT R7, desc[UR4][R2.64] ;  /* 0x0000000402077981 */ /* 0x000164000c1e9900 */
.L_x_1:
[----:B------:R-:W-:Y:S05]  /*0180*/  BSYNC.RECONVERGENT B0 ;  /* 0x0000000000007941 */ /* 0x000fea0003800200 */
.L_x_0:
[----:B-----5:R-:W-:Y:S01]  /*0190*/  STG.E desc[UR4][R4.64], R7 ;  /* 0x0000000704007986 */ /* 0x020fe2000c101904 */
[----:B------:R-:W-:Y:S05]  /*01a0*/  EXIT ;  /* 0x000000000000794d */ /* 0x000fea0003800000 */
.L_x_2:
[----:B------:R-:W-:-:S00]  /*01b0*/  BRA `(.L_x_2) ;  /* 0xfffffffc00fc7947 */ /* 0x000fc0000383ffff */
[----:B------:R-:W-:-:S00]  /*01c0*/  NOP ;  /* 0x0000000000007918 */ /* 0x000fc00000000000 */
        /* <DEDUP_REMOVED lines=11> */
.L_x_3:


//--------------------- .nv.shared.reserved.0     --------------------------
	.section	.nv.shared.reserved.0,"aw",@nobits
	.weak		__nv_reservedSMEM_offset_0_alias
	.size		__nv_reservedSMEM_offset_0_alias, 0, 64
	.other		__nv_reservedSMEM_offset_0_alias,@"STO_CUDA_RESERVED_SHARED STV_DEFAULT"
__nv_reservedSMEM_offset_0_alias:
	.zero		0
	.zero		64


//--------------------- .nv.constant0.default_function_kernel --------------------------
	.section	.nv.constant0.default_function_kernel,"a",@progbits
	.sectionflags	@""
	.align	4
.nv.constant0.default_function_kernel:
	.zero		912


//--------------------- SYMBOLS --------------------------

	.type		.nv.reservedSmem.offset0,@object
	.size		.nv.reservedSmem.offset0,0x4
